	.headerflags	@"EF_CUDA_TEXMODE_UNIFIED EF_CUDA_64BIT_ADDRESS EF_CUDA_ACCELERATORS EF_CUDA_SM90 EF_CUDA_VIRTUAL_SM(EF_CUDA_SM90)"
	.elftype	@"ET_EXEC"


//--------------------- .nv.info                  --------------------------
	.section	.nv.info,"",@"SHT_CUDA_INFO"
	.align	4


	//----- nvinfo : EIATTR_REGCOUNT
	.align		4
        /*0000*/ 	.byte	0x04, 0x2f
        /*0002*/ 	.short	(.L_1 - .L_0)
	.align		4
.L_0:
        /*0004*/ 	.word	index@(triton_per_fused_div_linalg_vector_norm_squeeze_2)
        /*0008*/ 	.word	0x0000001c


	//----- nvinfo : EIATTR_MIN_STACK_SIZE
	.align		4
.L_1:
        /*000c*/ 	.byte	0x04, 0x12
        /*000e*/ 	.short	(.L_3 - .L_2)
	.align		4
.L_2:
        /*0010*/ 	.word	index@($__internal_1_$__cuda_sm20_dsqrt_rn_f64_mediumpath_v1)
        /*0014*/ 	.word	0x00000000


	//----- nvinfo : EIATTR_FRAME_SIZE
	.align		4
.L_3:
        /*0018*/ 	.byte	0x04, 0x11
        /*001a*/ 	.short	(.L_5 - .L_4)
	.align		4
.L_4:
        /*001c*/ 	.word	index@($__internal_1_$__cuda_sm20_dsqrt_rn_f64_mediumpath_v1)
        /*0020*/ 	.word	0x00000000


	//----- nvinfo : EIATTR_MIN_STACK_SIZE
	.align		4
.L_5:
        /*0024*/ 	.byte	0x04, 0x12
        /*0026*/ 	.short	(.L_7 - .L_6)
	.align		4
.L_6:
        /*0028*/ 	.word	index@($__internal_0_$__cuda_sm20_div_rn_f64_full)
        /*002c*/ 	.word	0x00000000


	//----- nvinfo : EIATTR_FRAME_SIZE
	.align		4
.L_7:
        /*0030*/ 	.byte	0x04, 0x11
        /*0032*/ 	.short	(.L_9 - .L_8)
	.align		4
.L_8:
        /*0034*/ 	.word	index@($__internal_0_$__cuda_sm20_div_rn_f64_full)
        /*0038*/ 	.word	0x00000000


	//----- nvinfo : EIATTR_MIN_STACK_SIZE
	.align		4
.L_9:
        /*003c*/ 	.byte	0x04, 0x12
        /*003e*/ 	.short	(.L_11 - .L_10)
	.align		4
.L_10:
        /*0040*/ 	.word	index@(triton_per_fused_div_linalg_vector_norm_squeeze_2)
        /*0044*/ 	.word	0x00000000


	//----- nvinfo : EIATTR_FRAME_SIZE
	.align		4
.L_11:
        /*0048*/ 	.byte	0x04, 0x11
        /*004a*/ 	.short	(.L_13 - .L_12)
	.align		4
.L_12:
        /*004c*/ 	.word	index@(triton_per_fused_div_linalg_vector_norm_squeeze_2)
        /*0050*/ 	.word	0x00000000


	//----- nvinfo : EIATTR_MIN_STACK_SIZE
	.align		4
.L_13:
        /*0054*/ 	.byte	0x04, 0x12
        /*0056*/ 	.short	(.L_15 - .L_14)
	.align		4
.L_14:
        /*0058*/ 	.word	index@(triton_per_fused_div_linalg_vector_norm_squeeze_2)
        /*005c*/ 	.word	0x00000000
.L_15:


//--------------------- .nv.info.triton_per_fused_div_linalg_vector_norm_squeeze_2 --------------------------
	.section	.nv.info.triton_per_fused_div_linalg_vector_norm_squeeze_2,"",@"SHT_CUDA_INFO"
	.sectionflags	@""
	.align	4


	//----- nvinfo : EIATTR_CUDA_API_VERSION
	.align		4
        /*0000*/ 	.byte	0x04, 0x37
        /*0002*/ 	.short	(.L_17 - .L_16)
.L_16:
        /*0004*/ 	.word	0x0000007c


	//----- nvinfo : EIATTR_KPARAM_INFO
	.align		4
.L_17:
        /*0008*/ 	.byte	0x04, 0x17
        /*000a*/ 	.short	(.L_19 - .L_18)
.L_18:
        /*000c*/ 	.word	0x00000000
        /*0010*/ 	.short	0x0002
        /*0012*/ 	.short	0x000c
        /*0014*/ 	.byte	0x00, 0xf0, 0x11, 0x00


	//----- nvinfo : EIATTR_KPARAM_INFO
	.align		4
.L_19:
        /*0018*/ 	.byte	0x04, 0x17
        /*001a*/ 	.short	(.L_21 - .L_20)
.L_20:
        /*001c*/ 	.word	0x00000000
        /*0020*/ 	.short	0x0001
        /*0022*/ 	.short	0x0008
        /*0024*/ 	.byte	0x00, 0xf0, 0x11, 0x00


	//----- nvinfo : EIATTR_KPARAM_INFO
	.align		4
.L_21:
        /*0028*/ 	.byte	0x04, 0x17
        /*002a*/ 	.short	(.L_23 - .L_22)
.L_22:
        /*002c*/ 	.word	0x00000000
        /*0030*/ 	.short	0x0000
        /*0032*/ 	.short	0x0000
        /*0034*/ 	.byte	0x00, 0xf4, 0x21, 0x00


	//----- nvinfo : EIATTR_SPARSE_MMA_MASK
	.align		4
.L_23:
        /*0038*/ 	.byte	0x03, 0x50
        /*003a*/ 	.short	0x8000


	//----- nvinfo : EIATTR_MAXREG_COUNT
	.align		4
        /*003c*/ 	.byte	0x03, 0x1b
        /*003e*/ 	.short	0x00ff


	//----- nvinfo : EIATTR_COOP_GROUP_MASK_REGIDS
	.align		4
        /*0040*/ 	.byte	0x04, 0x29
        /*0042*/ 	.short	(.L_25 - .L_24)


	//   ....[0]....
.L_24:
        /*0044*/ 	.word	0xffffffff


	//   ....[1]....
        /*0048*/ 	.word	0xffffffff


	//   ....[2]....
        /*004c*/ 	.word	0xffffffff


	//   ....[3]....
        /*0050*/ 	.word	0xffffffff


	//   ....[4]....
        /*0054*/ 	.word	0xffffffff


	//   ....[5]....
        /*0058*/ 	.word	0xffffffff


	//   ....[6]....
        /*005c*/ 	.word	0xffffffff


	//   ....[7]....
        /*0060*/ 	.word	0xffffffff


	//----- nvinfo : EIATTR_COOP_GROUP_INSTR_OFFSETS
	.align		4
.L_25:
        /*0064*/ 	.byte	0x04, 0x28
        /*0066*/ 	.short	(.L_27 - .L_26)


	//   ....[0]....
.L_26:
        /*0068*/ 	.word	0x00000120


	//   ....[1]....
        /*006c*/ 	.word	0x00000130


	//   ....[2]....
        /*0070*/ 	.word	0x00000150


	//   ....[3]....
        /*0074*/ 	.word	0x00000160


	//   ....[4]....
        /*0078*/ 	.word	0x000001a0


	//   ....[5]....
        /*007c*/ 	.word	0x000001b0


	//   ....[6]....
        /*0080*/ 	.word	0x000001d0


	//   ....[7]....
        /*0084*/ 	.word	0x000001e0


	//----- nvinfo : EIATTR_EXIT_INSTR_OFFSETS
	.align		4
.L_27:
        /*0088*/ 	.byte	0x04, 0x1c
        /*008a*/ 	.short	(.L_29 - .L_28)


	//   ....[0]....
.L_28:
        /*008c*/ 	.word	0x000004f0


	//   ....[1]....
        /*0090*/ 	.word	0x00000510


	//----- nvinfo : EIATTR_REQNTID
	.align		4
.L_29:
        /*0094*/ 	.byte	0x04, 0x10
        /*0096*/ 	.short	(.L_31 - .L_30)
.L_30:
        /*0098*/ 	.word	0x00000040
        /*009c*/ 	.word	0x00000001
        /*00a0*/ 	.word	0x00000001


	//----- nvinfo : EIATTR_CRS_STACK_SIZE
	.align		4
.L_31:
        /*00a4*/ 	.byte	0x04, 0x1e
        /*00a6*/ 	.short	(.L_33 - .L_32)
.L_32:
        /*00a8*/ 	.word	0x00000000


	//----- nvinfo : EIATTR_CBANK_PARAM_SIZE
	.align		4
.L_33:
        /*00ac*/ 	.byte	0x03, 0x19
        /*00ae*/ 	.short	0x0010


	//----- nvinfo : EIATTR_PARAM_CBANK
	.align		4
        /*00b0*/ 	.byte	0x04, 0x0a
        /*00b2*/ 	.short	(.L_35 - .L_34)
	.align		4
.L_34:
        /*00b4*/ 	.word	index@(.nv.constant0.triton_per_fused_div_linalg_vector_norm_squeeze_2)
        /*00b8*/ 	.short	0x0210
        /*00ba*/ 	.short	0x0010


	//----- nvinfo : EIATTR_SW_WAR
	.align		4
.L_35:
        /*00bc*/ 	.byte	0x04, 0x36
        /*00be*/ 	.short	(.L_37 - .L_36)
.L_36:
        /*00c0*/ 	.word	0x00000008
.L_37:


//--------------------- .nv.callgraph             --------------------------
	.section	.nv.callgraph,"",@"SHT_CUDA_CALLGRAPH"
	.align	4
	.sectionentsize	8
	.align		4
        /*0000*/ 	.word	0x00000000
	.align		4
        /*0004*/ 	.word	0xffffffff
	.align		4
        /*0008*/ 	.word	0x00000000
	.align		4
        /*000c*/ 	.word	0xfffffffe
	.align		4
        /*0010*/ 	.word	0x00000000
	.align		4
        /*0014*/ 	.word	0xfffffffd
	.align		4
        /*0018*/ 	.word	0x00000000
	.align		4
        /*001c*/ 	.word	0xfffffffc


//--------------------- .text.triton_per_fused_div_linalg_vector_norm_squeeze_2 --------------------------
	.section	.text.triton_per_fused_div_linalg_vector_norm_squeeze_2,"ax",@progbits
	.align	128
        .global         triton_per_fused_div_linalg_vector_norm_squeeze_2
        .type           triton_per_fused_div_linalg_vector_norm_squeeze_2,@function
        .size           triton_per_fused_div_linalg_vector_norm_squeeze_2,(.L_x_16 - triton_per_fused_div_linalg_vector_norm_squeeze_2)
        .other          triton_per_fused_div_linalg_vector_norm_squeeze_2,@"STO_CUDA_ENTRY STV_DEFAULT"
triton_per_fused_div_linalg_vector_norm_squeeze_2:
.text.triton_per_fused_div_linalg_vector_norm_squeeze_2:
[----:B------:R-:W0:Y:S02]  /*0000*/  LDC R1, c[0x0][0x28] ;  /* 0x00000a00ff017b82 */ /* 0x000e240000000800 */
[----:B------:R-:W1:Y:S01]  /*0010*/  S2R R0, SR_CTAID.X ;  /* 0x0000000000007919 */ /* 0x000e620000002500 */
[----:B------:R-:W2:Y:S01]  /*0020*/  LDC.64 R4, c[0x0][0x210] ;  /* 0x00008400ff047b82 */ /* 0x000ea20000000a00 */
[----:B------:R-:W-:Y:S01]  /*0030*/  ULDC.64 UR4, c[0x0][0x208] ;  /* 0x0000820000047ab9 */ /* 0x000fe20000000a00 */
[----:B------:R-:W3:Y:S01]  /*0040*/  S2R R15, SR_TID.X ;  /* 0x00000000000f7919 */ /* 0x000ee20000002100 */
[----:B-1----:R-:W-:Y:S02]  /*0050*/  ISETP.GE.AND P0, PT, R0, 0x10, PT ;  /* 0x000000100000780c */ /* 0x002fe40003f06270 */
[----:B---3--:R-:W-:-:S05]  /*0060*/  LOP3.LUT R3, R15, 0xf, RZ, 0xc0, !PT ;  /* 0x0000000f0f037812 */ /* 0x008fca00078ec0ff */
[----:B------:R-:W-:-:S04]  /*0070*/  IMAD R3, R0, 0x10, R3 ;  /* 0x0000001000037824 */ /* 0x000fc800078e0203 */
[----:B--2---:R-:W-:Y:S01]  /*0080*/  IMAD.WIDE R4, R3, 0x8, R4 ;  /* 0x0000000803047825 */ /* 0x004fe200078e0204 */
[----:B------:R-:W-:Y:S01]  /*0090*/  CS2R R2, SRZ ;  /* 0x0000000000027805 */ /* 0x000fe2000001ff00 */
[----:B------:R-:W-:Y:S06]  /*00a0*/  @P0 BRA `(.L_x_0) ;  /* 0x0000000000040947 */ /* 0x000fec0003800000 */
[----:B------:R1:W5:Y:S02]  /*00b0*/  LDG.E.64 R2, desc[UR4][R4.64] ;  /* 0x0000000404027981 */ /* 0x000364000c1e1b00 */
.L_x_0:
[----:B-----5:R-:W-:Y:S01]  /*00c0*/  SEL R8, R2, RZ, !P0 ;  /* 0x000000ff02087207 */ /* 0x020fe20004000000 */
[----:B------:R-:W-:Y:S01]  /*00d0*/  BSSY B0, `(.L_x_1) ;  /* 0x0000025000007945 */ /* 0x000fe20003800000 */
[----:B------:R-:W-:-:S06]  /*00e0*/  SEL R9, R3, RZ, !P0 ;  /* 0x000000ff03097207 */ /* 0x000fcc0004000000 */
[----:B------:R-:W-:-:S10]  /*00f0*/  DMUL R2, R8, R8 ;  /* 0x0000000808027228 */ /* 0x000fd40000000000 */
[----:B------:R-:W-:Y:S02]  /*0100*/  FSEL R10, R2, RZ, !P0 ;  /* 0x000000ff020a7208 */ /* 0x000fe40004000000 */
[----:B------:R-:W-:-:S03]  /*0110*/  FSEL R11, R3, RZ, !P0 ;  /* 0x000000ff030b7208 */ /* 0x000fc60004000000 */
[----:B------:R-:W-:Y:S04]  /*0120*/  SHFL.BFLY PT, R2, R10, 0x8, 0x1f ;  /* 0x0d001f000a027f89 */ /* 0x000fe800000e0000 */
[----:B------:R-:W2:Y:S02]  /*0130*/  SHFL.BFLY PT, R3, R11, 0x8, 0x1f ;  /* 0x0d001f000b037f89 */ /* 0x000ea400000e0000 */
[----:B--2---:R-:W-:-:S07]  /*0140*/  DADD R2, R10, R2 ;  /* 0x000000000a027229 */ /* 0x004fce0000000002 */
[----:B------:R-:W-:Y:S04]  /*0150*/  SHFL.BFLY PT, R12, R2, 0x4, 0x1f ;  /* 0x0c801f00020c7f89 */ /* 0x000fe800000e0000 */
[----:B------:R-:W2:Y:S02]  /*0160*/  SHFL.BFLY PT, R13, R3, 0x4, 0x1f ;  /* 0x0c801f00030d7f89 */ /* 0x000ea400000e0000 */
[----:B--2---:R-:W-:Y:S01]  /*0170*/  DADD R12, R2, R12 ;  /* 0x00000000020c7229 */ /* 0x004fe2000000000c */
[----:B------:R-:W-:Y:S02]  /*0180*/  IMAD.MOV.U32 R2, RZ, RZ, 0x0 ;  /* 0x00000000ff027424 */ /* 0x000fe400078e00ff */
[----:B------:R-:W-:-:S04]  /*0190*/  IMAD.MOV.U32 R3, RZ, RZ, 0x3fd80000 ;  /* 0x3fd80000ff037424 */ /* 0x000fc800078e00ff */
[----:B------:R-:W-:Y:S04]  /*01a0*/  SHFL.BFLY PT, R16, R12, 0x2, 0x1f ;  /* 0x0c401f000c107f89 */ /* 0x000fe800000e0000 */
[----:B------:R-:W2:Y:S02]  /*01b0*/  SHFL.BFLY PT, R17, R13, 0x2, 0x1f ;  /* 0x0c401f000d117f89 */ /* 0x000ea400000e0000 */
[----:B--2---:R-:W-:-:S07]  /*01c0*/  DADD R16, R12, R16 ;  /* 0x000000000c107229 */ /* 0x004fce0000000010 */
[----:B------:R-:W-:Y:S04]  /*01d0*/  SHFL.BFLY PT, R6, R16, 0x1, 0x1f ;  /* 0x0c201f0010067f89 */ /* 0x000fe800000e0000 */
[----:B------:R-:W2:Y:S02]  /*01e0*/  SHFL.BFLY PT, R7, R17, 0x1, 0x1f ;  /* 0x0c201f0011077f89 */ /* 0x000ea400000e0000 */
[----:B--2---:R-:W-:-:S06]  /*01f0*/  DADD R6, R16, R6 ;  /* 0x0000000010067229 */ /* 0x004fcc0000000006 */
[----:B------:R-:W2:Y:S04]  /*0200*/  MUFU.RSQ64H R11, R7 ;  /* 0x00000007000b7308 */ /* 0x000ea80000001c00 */
[----:B------:R-:W-:-:S05]  /*0210*/  VIADD R10, R7, 0xfcb00000 ;  /* 0xfcb00000070a7836 */ /* 0x000fca0000000000 */
[----:B------:R-:W-:Y:S01]  /*0220*/  ISETP.GE.U32.AND P0, PT, R10, 0x7ca00000, PT ;  /* 0x7ca000000a00780c */ /* 0x000fe20003f06070 */
[----:B--2---:R-:W-:-:S08]  /*0230*/  DMUL R18, R10, R10 ;  /* 0x0000000a0a127228 */ /* 0x004fd00000000000 */
[----:B------:R-:W-:-:S08]  /*0240*/  DFMA R18, R6, -R18, 1 ;  /* 0x3ff000000612742b */ /* 0x000fd00000000812 */
[----:B------:R-:W-:Y:S02]  /*0250*/  DFMA R2, R18, R2, 0.5 ;  /* 0x3fe000001202742b */ /* 0x000fe40000000002 */
[----:B------:R-:W-:-:S08]  /*0260*/  DMUL R18, R10, R18 ;  /* 0x000000120a127228 */ /* 0x000fd00000000000 */
[----:B------:R-:W-:-:S08]  /*0270*/  DFMA R18, R2, R18, R10 ;  /* 0x000000120212722b */ /* 0x000fd0000000000a */
[----:B------:R-:W-:Y:S02]  /*0280*/  DMUL R12, R6, R18 ;  /* 0x00000012060c7228 */ /* 0x000fe40000000000 */
[----:B------:R-:W-:Y:S02]  /*0290*/  VIADD R17, R19, 0xfff00000 ;  /* 0xfff0000013117836 */ /* 0x000fe40000000000 */
[----:B------:R-:W-:-:S04]  /*02a0*/  IMAD.MOV.U32 R16, RZ, RZ, R18 ;  /* 0x000000ffff107224 */ /* 0x000fc800078e0012 */
[----:B------:R-:W-:-:S08]  /*02b0*/  DFMA R20, R12, -R12, R6 ;  /* 0x8000000c0c14722b */ /* 0x000fd00000000006 */
[----:B------:R-:W-:Y:S01]  /*02c0*/  DFMA R2, R20, R16, R12 ;  /* 0x000000101402722b */ /* 0x000fe2000000000c */
[----:B------:R-:W-:Y:S10]  /*02d0*/  @!P0 BRA `(.L_x_2) ;  /* 0x0000000000108947 */ /* 0x000ff40003800000 */
[----:B------:R-:W-:-:S07]  /*02e0*/  MOV R2, 0x300 ;  /* 0x0000030000027802 */ /* 0x000fce0000000f00 */
[----:B01----:R-:W-:Y:S05]  /*02f0*/  CALL.REL.NOINC `($__internal_1_$__cuda_sm20_dsqrt_rn_f64_mediumpath_v1) ;  /* 0x0000000800047944 */ /* 0x003fea0003c00000 */
[----:B------:R-:W-:Y:S02]  /*0300*/  IMAD.MOV.U32 R2, RZ, RZ, R6 ;  /* 0x000000ffff027224 */ /* 0x000fe400078e0006 */
[----:B------:R-:W-:-:S07]  /*0310*/  IMAD.MOV.U32 R3, RZ, RZ, R7 ;  /* 0x000000ffff037224 */ /* 0x000fce00078e0007 */
.L_x_2:
[----:B------:R-:W-:Y:S05]  /*0320*/  BSYNC B0 ;  /* 0x0000000000007941 */ /* 0x000fea0003800000 */
.L_x_1:
[C---:B------:R-:W-:Y:S01]  /*0330*/  DSETP.NAN.AND P1, PT, R2.reuse, R2, PT ;  /* 0x000000020200722a */ /* 0x040fe20003f28000 */
[----:B------:R-:W-:Y:S01]  /*0340*/  UMOV UR6, 0x812dea11 ;  /* 0x812dea1100067882 */ /* 0x000fe20000000000 */
[----:B------:R-:W-:Y:S01]  /*0350*/  UMOV UR7, 0x3d719799 ;  /* 0x3d71979900077882 */ /* 0x000fe20000000000 */
[----:B------:R-:W-:Y:S01]  /*0360*/  BSSY B0, `(.L_x_3) ;  /* 0x0000016000007945 */ /* 0x000fe20003800000 */
[----:B------:R-:W-:Y:S02]  /*0370*/  DSETP.GT.AND P0, PT, R2, UR6, PT ;  /* 0x0000000602007e2a */ /* 0x000fe4000bf04000 */
[C---:B------:R-:W-:Y:S02]  /*0380*/  FSEL R7, R3.reuse, 0.058982465416193008423, P1 ;  /* 0x3d71979903077808 */ /* 0x040fe40000800000 */
[----:B------:R-:W-:Y:S02]  /*0390*/  FSEL R11, R2, -3.1943016081226573927e-38, P1 ;  /* 0x812dea11020b7808 */ /* 0x000fe40000800000 */
[----:B------:R-:W-:-:S02]  /*03a0*/  FSEL R7, R3, R7, P0 ;  /* 0x0000000703077208 */ /* 0x000fc40000000000 */
[----:B------:R-:W-:Y:S01]  /*03b0*/  FSEL R6, R2, R11, P0 ;  /* 0x0000000b02067208 */ /* 0x000fe20000000000 */
[----:B------:R-:W-:Y:S01]  /*03c0*/  IMAD.MOV.U32 R2, RZ, RZ, 0x1 ;  /* 0x00000001ff027424 */ /* 0x000fe200078e00ff */
[----:B------:R-:W2:Y:S01]  /*03d0*/  MUFU.RCP64H R3, R7 ;  /* 0x0000000700037308 */ /* 0x000ea20000001800 */
[----:B------:R-:W-:-:S04]  /*03e0*/  FSETP.GEU.AND P1, PT, |R9|, 6.5827683646048100446e-37, PT ;  /* 0x036000000900780b */ /* 0x000fc80003f2e200 */
[----:B--2---:R-:W-:-:S08]  /*03f0*/  DFMA R10, -R6, R2, 1 ;  /* 0x3ff00000060a742b */ /* 0x004fd00000000102 */
[----:B------:R-:W-:-:S08]  /*0400*/  DFMA R10, R10, R10, R10 ;  /* 0x0000000a0a0a722b */ /* 0x000fd0000000000a */
[----:B------:R-:W-:-:S08]  /*0410*/  DFMA R10, R2, R10, R2 ;  /* 0x0000000a020a722b */ /* 0x000fd00000000002 */
[----:B------:R-:W-:-:S08]  /*0420*/  DFMA R2, -R6, R10, 1 ;  /* 0x3ff000000602742b */ /* 0x000fd0000000010a */
[----:B------:R-:W-:-:S08]  /*0430*/  DFMA R2, R10, R2, R10 ;  /* 0x000000020a02722b */ /* 0x000fd0000000000a */
[----:B------:R-:W-:-:S08]  /*0440*/  DMUL R10, R8, R2 ;  /* 0x00000002080a7228 */ /* 0x000fd00000000000 */
[----:B------:R-:W-:-:S08]  /*0450*/  DFMA R12, -R6, R10, R8 ;  /* 0x0000000a060c722b */ /* 0x000fd00000000108 */
[----:B------:R-:W-:-:S10]  /*0460*/  DFMA R2, R2, R12, R10 ;  /* 0x0000000c0202722b */ /* 0x000fd4000000000a */
[----:B------:R-:W-:-:S05]  /*0470*/  FFMA R10, RZ, R7, R3 ;  /* 0x00000007ff0a7223 */ /* 0x000fca0000000003 */
[----:B------:R-:W-:-:S13]  /*0480*/  FSETP.GT.AND P0, PT, |R10|, 1.469367938527859385e-39, PT ;  /* 0x001000000a00780b */ /* 0x000fda0003f04200 */
[----:B------:R-:W-:Y:S05]  /*0490*/  @P0 BRA P1, `(.L_x_4) ;  /* 0x0000000000080947 */ /* 0x000fea0000800000 */
[----:B------:R-:W-:-:S07]  /*04a0*/  MOV R12, 0x4c0 ;  /* 0x000004c0000c7802 */ /* 0x000fce0000000f00 */
[----:B01----:R-:W-:Y:S05]  /*04b0*/  CALL.REL.NOINC `($__internal_0_$__cuda_sm20_div_rn_f64_full) ;  /* 0x0000000000187944 */ /* 0x003fea0003c00000 */
.L_x_4:
[----:B------:R-:W-:Y:S05]  /*04c0*/  BSYNC B0 ;  /* 0x0000000000007941 */ /* 0x000fea0003800000 */
.L_x_3:
[----:B------:R-:W-:-:S04]  /*04d0*/  LOP3.LUT P0, RZ, R15, 0x30, RZ, 0xc0, !PT ;  /* 0x000000300fff7812 */ /* 0x000fc8000780c0ff */
[----:B------:R-:W-:-:S13]  /*04e0*/  ISETP.LT.AND P0, PT, R0, 0x10, !P0 ;  /* 0x000000100000780c */ /* 0x000fda0004701270 */
[----:B------:R-:W-:Y:S05]  /*04f0*/  @!P0 EXIT ;  /* 0x000000000000894d */ /* 0x000fea0003800000 */
[----:B------:R-:W-:Y:S01]  /*0500*/  STG.E.64 desc[UR4][R4.64], R2 ;  /* 0x0000000204007986 */ /* 0x000fe2000c101b04 */
[----:B------:R-:W-:Y:S05]  /*0510*/  EXIT ;  /* 0x000000000000794d */ /* 0x000fea0003800000 */
        .weak           $__internal_0_$__cuda_sm20_div_rn_f64_full
        .type           $__internal_0_$__cuda_sm20_div_rn_f64_full,@function
        .size           $__internal_0_$__cuda_sm20_div_rn_f64_full,($__internal_1_$__cuda_sm20_dsqrt_rn_f64_mediumpath_v1 - $__internal_0_$__cuda_sm20_div_rn_f64_full)
$__internal_0_$__cuda_sm20_div_rn_f64_full:
[C---:B------:R-:W-:Y:S01]  /*0520*/  FSETP.GEU.AND P0, PT, |R7|.reuse, 1.469367938527859385e-39, PT ;  /* 0x001000000700780b */ /* 0x040fe20003f0e200 */
[----:B------:R-:W-:Y:S01]  /*0530*/  IMAD.MOV.U32 R10, RZ, RZ, 0x1 ;  /* 0x00000001ff0a7424 */ /* 0x000fe200078e00ff */
[----:B------:R-:W-:Y:S01]  /*0540*/  LOP3.LUT R2, R7, 0x800fffff, RZ, 0xc0, !PT ;  /* 0x800fffff07027812 */ /* 0x000fe200078ec0ff */
[----:B------:R-:W-:Y:S01]  /*0550*/  BSSY B1, `(.L_x_5) ;  /* 0x0000057000017945 */ /* 0x000fe20003800000 */
[C---:B------:R-:W-:Y:S02]  /*0560*/  FSETP.GEU.AND P2, PT, |R9|.reuse, 1.469367938527859385e-39, PT ;  /* 0x001000000900780b */ /* 0x040fe40003f4e200 */
[----:B------:R-:W-:Y:S01]  /*0570*/  LOP3.LUT R3, R2, 0x3ff00000, RZ, 0xfc, !PT ;  /* 0x3ff0000002037812 */ /* 0x000fe200078efcff */
[----:B------:R-:W-:Y:S01]  /*0580*/  IMAD.MOV.U32 R2, RZ, RZ, R6 ;  /* 0x000000ffff027224 */ /* 0x000fe200078e0006 */
[----:B------:R-:W-:Y:S02]  /*0590*/  LOP3.LUT R13, R9, 0x7ff00000, RZ, 0xc0, !PT ;  /* 0x7ff00000090d7812 */ /* 0x000fe400078ec0ff */
[----:B------:R-:W-:-:S03]  /*05a0*/  LOP3.LUT R20, R7, 0x7ff00000, RZ, 0xc0, !PT ;  /* 0x7ff0000007147812 */ /* 0x000fc600078ec0ff */
[----:B------:R-:W-:Y:S01]  /*05b0*/  @!P0 DMUL R2, R6, 8.98846567431157953865e+307 ;  /* 0x7fe0000006028828 */ /* 0x000fe20000000000 */
[----:B------:R-:W-:-:S03]  /*05c0*/  ISETP.GE.U32.AND P1, PT, R13, R20, PT ;  /* 0x000000140d00720c */ /* 0x000fc60003f26070 */
[----:B------:R-:W-:Y:S02]  /*05d0*/  @!P2 LOP3.LUT R14, R7, 0x7ff00000, RZ, 0xc0, !PT ;  /* 0x7ff00000070ea812 */ /* 0x000fe400078ec0ff */
[----:B------:R-:W0:Y:S02]  /*05e0*/  MUFU.RCP64H R11, R3 ;  /* 0x00000003000b7308 */ /* 0x000e240000001800 */
[----:B------:R-:W-:Y:S01]  /*05f0*/  @!P2 ISETP.GE.U32.AND P3, PT, R13, R14, PT ;  /* 0x0000000e0d00a20c */ /* 0x000fe20003f66070 */
[----:B------:R-:W-:-:S05]  /*0600*/  IMAD.MOV.U32 R14, RZ, RZ, 0x1ca00000 ;  /* 0x1ca00000ff0e7424 */ /* 0x000fca00078e00ff */
[----:B------:R-:W-:-:S04]  /*0610*/  @!P2 SEL R19, R14, 0x63400000, !P3 ;  /* 0x634000000e13a807 */ /* 0x000fc80005800000 */
[----:B------:R-:W-:Y:S01]  /*0620*/  @!P2 LOP3.LUT R22, R19, 0x80000000, R9, 0xf8, !PT ;  /* 0x800000001316a812 */ /* 0x000fe200078ef809 */
[----:B0-----:R-:W-:-:S03]  /*0630*/  DFMA R16, R10, -R2, 1 ;  /* 0x3ff000000a10742b */ /* 0x001fc60000000802 */
[----:B------:R-:W-:Y:S01]  /*0640*/  @!P2 LOP3.LUT R23, R22, 0x100000, RZ, 0xfc, !PT ;  /* 0x001000001617a812 */ /* 0x000fe200078efcff */
[----:B------:R-:W-:-:S04]  /*0650*/  @!P2 IMAD.MOV.U32 R22, RZ, RZ, RZ ;  /* 0x000000ffff16a224 */ /* 0x000fc800078e00ff */
[----:B------:R-:W-:-:S08]  /*0660*/  DFMA R16, R16, R16, R16 ;  /* 0x000000101010722b */ /* 0x000fd00000000010 */
[----:B------:R-:W-:Y:S01]  /*0670*/  DFMA R16, R10, R16, R10 ;  /* 0x000000100a10722b */ /* 0x000fe2000000000a */
[----:B------:R-:W-:Y:S01]  /*0680*/  SEL R11, R14, 0x63400000, !P1 ;  /* 0x634000000e0b7807 */ /* 0x000fe20004800000 */
[----:B------:R-:W-:-:S03]  /*0690*/  IMAD.MOV.U32 R10, RZ, RZ, R8 ;  /* 0x000000ffff0a7224 */ /* 0x000fc600078e0008 */
[----:B------:R-:W-:-:S03]  /*06a0*/  LOP3.LUT R11, R11, 0x800fffff, R9, 0xf8, !PT ;  /* 0x800fffff0b0b7812 */ /* 0x000fc600078ef809 */
[----:B------:R-:W-:-:S03]  /*06b0*/  DFMA R18, R16, -R2, 1 ;  /* 0x3ff000001012742b */ /* 0x000fc60000000802 */
[----:B------:R-:W-:Y:S01]  /*06c0*/  @!P2 DFMA R10, R10, 2, -R22 ;  /* 0x400000000a0aa82b */ /* 0x000fe20000000816 */
[----:B------:R-:W-:-:S04]  /*06d0*/  IMAD.MOV.U32 R22, RZ, RZ, R13 ;  /* 0x000000ffff167224 */ /* 0x000fc800078e000d */
[----:B------:R-:W-:Y:S01]  /*06e0*/  DFMA R16, R16, R18, R16 ;  /* 0x000000121010722b */ /* 0x000fe20000000010 */
[----:B------:R-:W-:Y:S01]  /*06f0*/  IMAD.MOV.U32 R23, RZ, RZ, R20 ;  /* 0x000000ffff177224 */ /* 0x000fe200078e0014 */
[----:B------:R-:W-:-:S03]  /*0700*/  @!P0 LOP3.LUT R23, R3, 0x7ff00000, RZ, 0xc0, !PT ;  /* 0x7ff0000003178812 */ /* 0x000fc600078ec0ff */
[----:B------:R-:W-:Y:S02]  /*0710*/  @!P2 LOP3.LUT R22, R11, 0x7ff00000, RZ, 0xc0, !PT ;  /* 0x7ff000000b16a812 */ /* 0x000fe400078ec0ff */
[----:B------:R-:W-:Y:S01]  /*0720*/  VIADD R25, R23, 0xffffffff ;  /* 0xffffffff17197836 */ /* 0x000fe20000000000 */
[----:B------:R-:W-:Y:S02]  /*0730*/  DMUL R18, R16, R10 ;  /* 0x0000000a10127228 */ /* 0x000fe40000000000 */
[----:B------:R-:W-:-:S05]  /*0740*/  VIADD R24, R22, 0xffffffff ;  /* 0xffffffff16187836 */ /* 0x000fca0000000000 */
[----:B------:R-:W-:Y:S01]  /*0750*/  ISETP.GT.U32.AND P0, PT, R24, 0x7feffffe, PT ;  /* 0x7feffffe1800780c */ /* 0x000fe20003f04070 */
[----:B------:R-:W-:-:S03]  /*0760*/  DFMA R20, R18, -R2, R10 ;  /* 0x800000021214722b */ /* 0x000fc6000000000a */
[----:B------:R-:W-:-:S05]  /*0770*/  ISETP.GT.U32.OR P0, PT, R25, 0x7feffffe, P0 ;  /* 0x7feffffe1900780c */ /* 0x000fca0000704470 */
[----:B------:R-:W-:-:S08]  /*0780*/  DFMA R16, R16, R20, R18 ;  /* 0x000000141010722b */ /* 0x000fd00000000012 */
[----:B------:R-:W-:Y:S05]  /*0790*/  @P0 BRA `(.L_x_6) ;  /* 0x0000000000740947 */ /* 0x000fea0003800000 */
[----:B------:R-:W-:Y:S01]  /*07a0*/  LOP3.LUT R18, R7, 0x7ff00000, RZ, 0xc0, !PT ;  /* 0x7ff0000007127812 */ /* 0x000fe200078ec0ff */
[----:B------:R-:W-:-:S03]  /*07b0*/  UMOV UR6, 0xb9600000 ;  /* 0xb960000000067882 */ /* 0x000fc60000000000 */
[----:B------:R-:W-:Y:S01]  /*07c0*/  ISETP.GE.U32.AND P0, PT, R13, R18, PT ;  /* 0x000000120d00720c */ /* 0x000fe20003f06070 */
[----:B------:R-:W-:-:S03]  /*07d0*/  IMAD.MOV R8, RZ, RZ, -R18 ;  /* 0x000000ffff087224 */ /* 0x000fc600078e0a12 */
[----:B------:R-:W-:Y:S02]  /*07e0*/  SEL R14, R14, 0x63400000, !P0 ;  /* 0x634000000e0e7807 */ /* 0x000fe40004000000 */
[----:B------:R-:W-:Y:S01]  /*07f0*/  VIADDMNMX R13, R13, R8, UR6, !PT ;  /* 0x000000060d0d7e46 */ /* 0x000fe2000f800108 */
[----:B------:R-:W-:-:S03]  /*0800*/  IMAD.MOV.U32 R8, RZ, RZ, RZ ;  /* 0x000000ffff087224 */ /* 0x000fc600078e00ff */
[----:B------:R-:W-:-:S05]  /*0810*/  VIMNMX R13, R13, 0x46a00000, PT ;  /* 0x46a000000d0d7848 */ /* 0x000fca0003fe0100 */
[----:B------:R-:W-:-:S04]  /*0820*/  IMAD.IADD R13, R13, 0x1, -R14 ;  /* 0x000000010d0d7824 */ /* 0x000fc800078e0a0e */
[----:B------:R-:W-:-:S06]  /*0830*/  VIADD R9, R13, 0x7fe00000 ;  /* 0x7fe000000d097836 */ /* 0x000fcc0000000000 */
[----:B------:R-:W-:-:S10]  /*0840*/  DMUL R18, R16, R8 ;  /* 0x0000000810127228 */ /* 0x000fd40000000000 */
[----:B------:R-:W-:-:S13]  /*0850*/  FSETP.GTU.AND P0, PT, |R19|, 1.469367938527859385e-39, PT ;  /* 0x001000001300780b */ /* 0x000fda0003f0c200 */
[----:B------:R-:W-:Y:S05]  /*0860*/  @P0 BRA `(.L_x_7) ;  /* 0x0000000000940947 */ /* 0x000fea0003800000 */
[----:B------:R-:W-:Y:S01]  /*0870*/  DFMA R2, R16, -R2, R10 ;  /* 0x800000021002722b */ /* 0x000fe2000000000a */
[----:B------:R-:W-:-:S09]  /*0880*/  IMAD.MOV.U32 R8, RZ, RZ, RZ ;  /* 0x000000ffff087224 */ /* 0x000fd200078e00ff */
[----:B------:R-:W-:Y:S02]  /*0890*/  FSETP.NEU.AND P0, PT, R3, RZ, PT ;  /* 0x000000ff0300720b */ /* 0x000fe40003f0d000 */
[----:B------:R-:W-:-:S04]  /*08a0*/  LOP3.LUT R7, R3, 0x80000000, R7, 0x48, !PT ;  /* 0x8000000003077812 */ /* 0x000fc800078e4807 */
[----:B------:R-:W-:-:S07]  /*08b0*/  LOP3.LUT R9, R7, R9, RZ, 0xfc, !PT ;  /* 0x0000000907097212 */ /* 0x000fce00078efcff */
[----:B------:R-:W-:Y:S05]  /*08c0*/  @!P0 BRA `(.L_x_7) ;  /* 0x00000000007c8947 */ /* 0x000fea0003800000 */
[----:B------:R-:W-:Y:S01]  /*08d0*/  IMAD.MOV R3, RZ, RZ, -R13 ;  /* 0x000000ffff037224 */ /* 0x000fe200078e0a0d */
[----:B------:R-:W-:Y:S01]  /*08e0*/  DMUL.RP R8, R16, R8 ;  /* 0x0000000810087228 */ /* 0x000fe20000008000 */
[----:B------:R-:W-:-:S06]  /*08f0*/  IMAD.MOV.U32 R2, RZ, RZ, RZ ;  /* 0x000000ffff027224 */ /* 0x000fcc00078e00ff */
[----:B------:R-:W-:-:S03]  /*0900*/  DFMA R2, R18, -R2, R16 ;  /* 0x800000021202722b */ /* 0x000fc60000000010 */
[----:B------:R-:W-:-:S03]  /*0910*/  LOP3.LUT R7, R9, R7, RZ, 0x3c, !PT ;  /* 0x0000000709077212 */ /* 0x000fc600078e3cff */
[----:B------:R-:W-:-:S04]  /*0920*/  IADD3 R2, -R13, -0x43300000, RZ ;  /* 0xbcd000000d027810 */ /* 0x000fc80007ffe1ff */
[----:B------:R-:W-:-:S04]  /*0930*/  FSETP.NEU.AND P0, PT, |R3|, R2, PT ;  /* 0x000000020300720b */ /* 0x000fc80003f0d200 */
[----:B------:R-:W-:Y:S02]  /*0940*/  FSEL R18, R8, R18, !P0 ;  /* 0x0000001208127208 */ /* 0x000fe40004000000 */
[----:B------:R-:W-:Y:S01]  /*0950*/  FSEL R19, R7, R19, !P0 ;  /* 0x0000001307137208 */ /* 0x000fe20004000000 */
[----:B------:R-:W-:Y:S06]  /*0960*/  BRA `(.L_x_7) ;  /* 0x0000000000547947 */ /* 0x000fec0003800000 */
.L_x_6:
[----:B------:R-:W-:-:S14]  /*0970*/  DSETP.NAN.AND P0, PT, R8, R8, PT ;  /* 0x000000080800722a */ /* 0x000fdc0003f08000 */
[----:B------:R-:W-:Y:S05]  /*0980*/  @P0 BRA `(.L_x_8) ;  /* 0x0000000000440947 */ /* 0x000fea0003800000 */
[----:B------:R-:W-:-:S14]  /*0990*/  DSETP.NAN.AND P0, PT, R6, R6, PT ;  /* 0x000000060600722a */ /* 0x000fdc0003f08000 */
[----:B------:R-:W-:Y:S05]  /*09a0*/  @P0 BRA `(.L_x_9) ;  /* 0x0000000000300947 */ /* 0x000fea0003800000 */
[----:B------:R-:W-:Y:S01]  /*09b0*/  ISETP.NE.AND P0, PT, R22, R23, PT ;  /* 0x000000171600720c */ /* 0x000fe20003f05270 */
[----:B------:R-:W-:Y:S02]  /*09c0*/  IMAD.MOV.U32 R18, RZ, RZ, 0x0 ;  /* 0x00000000ff127424 */ /* 0x000fe400078e00ff */
[----:B------:R-:W-:-:S10]  /*09d0*/  IMAD.MOV.U32 R19, RZ, RZ, -0x80000 ;  /* 0xfff80000ff137424 */ /* 0x000fd400078e00ff */
[----:B------:R-:W-:Y:S05]  /*09e0*/  @!P0 BRA `(.L_x_7) ;  /* 0x0000000000348947 */ /* 0x000fea0003800000 */
[----:B------:R-:W-:Y:S02]  /*09f0*/  ISETP.NE.AND P0, PT, R22, 0x7ff00000, PT ;  /* 0x7ff000001600780c */ /* 0x000fe40003f05270 */
[----:B------:R-:W-:Y:S02]  /*0a00*/  LOP3.LUT R19, R9, 0x80000000, R7, 0x48, !PT ;  /* 0x8000000009137812 */ /* 0x000fe400078e4807 */
[----:B------:R-:W-:-:S13]  /*0a10*/  ISETP.EQ.OR P0, PT, R23, RZ, !P0 ;  /* 0x000000ff1700720c */ /* 0x000fda0004702670 */
[----:B------:R-:W-:Y:S01]  /*0a20*/  @P0 LOP3.LUT R2, R19, 0x7ff00000, RZ, 0xfc, !PT ;  /* 0x7ff0000013020812 */ /* 0x000fe200078efcff */
[----:B------:R-:W-:Y:S02]  /*0a30*/  @!P0 IMAD.MOV.U32 R18, RZ, RZ, RZ ;  /* 0x000000ffff128224 */ /* 0x000fe400078e00ff */
[----:B------:R-:W-:Y:S02]  /*0a40*/  @P0 IMAD.MOV.U32 R18, RZ, RZ, RZ ;  /* 0x000000ffff120224 */ /* 0x000fe400078e00ff */
[----:B------:R-:W-:Y:S01]  /*0a50*/  @P0 IMAD.MOV.U32 R19, RZ, RZ, R2 ;  /* 0x000000ffff130224 */ /* 0x000fe200078e0002 */
[----:B------:R-:W-:Y:S06]  /*0a60*/  BRA `(.L_x_7) ;  /* 0x0000000000147947 */ /* 0x000fec0003800000 */
.L_x_9:
[----:B------:R-:W-:Y:S01]  /*0a70*/  LOP3.LUT R19, R7, 0x80000, RZ, 0xfc, !PT ;  /* 0x0008000007137812 */ /* 0x000fe200078efcff */
[----:B------:R-:W-:Y:S01]  /*0a80*/  IMAD.MOV.U32 R18, RZ, RZ, R6 ;  /* 0x000000ffff127224 */ /* 0x000fe200078e0006 */
[----:B------:R-:W-:Y:S06]  /*0a90*/  BRA `(.L_x_7) ;  /* 0x0000000000087947 */ /* 0x000fec0003800000 */
.L_x_8:
[----:B------:R-:W-:Y:S01]  /*0aa0*/  LOP3.LUT R19, R9, 0x80000, RZ, 0xfc, !PT ;  /* 0x0008000009137812 */ /* 0x000fe200078efcff */
[----:B------:R-:W-:-:S07]  /*0ab0*/  IMAD.MOV.U32 R18, RZ, RZ, R8 ;  /* 0x000000ffff127224 */ /* 0x000fce00078e0008 */
.L_x_7:
[----:B------:R-:W-:Y:S05]  /*0ac0*/  BSYNC B1 ;  /* 0x0000000000017941 */ /* 0x000fea0003800000 */
.L_x_5:
[----:B------:R-:W-:Y:S02]  /*0ad0*/  IMAD.MOV.U32 R13, RZ, RZ, 0x0 ;  /* 0x00000000ff0d7424 */ /* 0x000fe400078e00ff */
[----:B------:R-:W-:Y:S02]  /*0ae0*/  IMAD.MOV.U32 R2, RZ, RZ, R18 ;  /* 0x000000ffff027224 */ /* 0x000fe400078e0012 */
[----:B------:R-:W-:Y:S01]  /*0af0*/  IMAD.MOV.U32 R3, RZ, RZ, R19 ;  /* 0x000000ffff037224 */ /* 0x000fe200078e0013 */
[----:B------:R-:W-:Y:S06]  /*0b00*/  RET.REL.NODEC R12 `(triton_per_fused_div_linalg_vector_norm_squeeze_2) ;  /* 0xfffffff40c3c7950 */ /* 0x000fec0003c3ffff */
        .weak           $__internal_1_$__cuda_sm20_dsqrt_rn_f64_mediumpath_v1
        .type           $__internal_1_$__cuda_sm20_dsqrt_rn_f64_mediumpath_v1,@function
        .size           $__internal_1_$__cuda_sm20_dsqrt_rn_f64_mediumpath_v1,(.L_x_16 - $__internal_1_$__cuda_sm20_dsqrt_rn_f64_mediumpath_v1)
$__internal_1_$__cuda_sm20_dsqrt_rn_f64_mediumpath_v1:
[----:B------:R-:W-:Y:S01]  /*0b10*/  ISETP.GE.U32.AND P0, PT, R10, -0x3400000, PT ;  /* 0xfcc000000a00780c */ /* 0x000fe20003f06070 */
[----:B------:R-:W-:Y:S01]  /*0b20*/  BSSY B1, `(.L_x_10) ;  /* 0x0000028000017945 */ /* 0x000fe20003800000 */
[----:B------:R-:W-:Y:S02]  /*0b30*/  IMAD.MOV.U32 R10, RZ, RZ, R6 ;  /* 0x000000ffff0a7224 */ /* 0x000fe400078e0006 */
[----:B------:R-:W-:Y:S02]  /*0b40*/  IMAD.MOV.U32 R11, RZ, RZ, R7 ;  /* 0x000000ffff0b7224 */ /* 0x000fe400078e0007 */
[----:B------:R-:W-:Y:S02]  /*0b50*/  IMAD.MOV.U32 R16, RZ, RZ, R18 ;  /* 0x000000ffff107224 */ /* 0x000fe400078e0012 */
[----:B------:R-:W-:Y:S02]  /*0b60*/  IMAD.MOV.U32 R6, RZ, RZ, R20 ;  /* 0x000000ffff067224 */ /* 0x000fe400078e0014 */
[----:B------:R-:W-:-:S03]  /*0b70*/  IMAD.MOV.U32 R7, RZ, RZ, R21 ;  /* 0x000000ffff077224 */ /* 0x000fc600078e0015 */
[----:B------:R-:W-:Y:S05]  /*0b80*/  @!P0 BRA `(.L_x_11) ;  /* 0x0000000000208947 */ /* 0x000fea0003800000 */
[----:B------:R-:W-:-:S10]  /*0b90*/  DFMA.RM R6, R6, R16, R12 ;  /* 0x000000100606722b */ /* 0x000fd4000000400c */
[----:B------:R-:W-:-:S05]  /*0ba0*/  IADD3 R12, P0, R6, 0x1, RZ ;  /* 0x00000001060c7810 */ /* 0x000fca0007f1e0ff */
[----:B------:R-:W-:-:S06]  /*0bb0*/  IMAD.X R13, RZ, RZ, R7, P0 ;  /* 0x000000ffff0d7224 */ /* 0x000fcc00000e0607 */
[----:B------:R-:W-:-:S08]  /*0bc0*/  DFMA.RP R10, -R6, R12, R10 ;  /* 0x0000000c060a722b */ /* 0x000fd0000000810a */
[----:B------:R-:W-:-:S06]  /*0bd0*/  DSETP.GT.AND P0, PT, R10, RZ, PT ;  /* 0x000000ff0a00722a */ /* 0x000fcc0003f04000 */
[----:B------:R-:W-:Y:S02]  /*0be0*/  FSEL R6, R12, R6, P0 ;  /* 0x000000060c067208 */ /* 0x000fe40000000000 */
[----:B------:R-:W-:Y:S01]  /*0bf0*/  FSEL R7, R13, R7, P0 ;  /* 0x000000070d077208 */ /* 0x000fe20000000000 */
[----:B------:R-:W-:Y:S06]  /*0c00*/  BRA `(.L_x_12) ;  /* 0x0000000000647947 */ /* 0x000fec0003800000 */
.L_x_11:
[----:B------:R-:W-:-:S14]  /*0c10*/  DSETP.NE.AND P0, PT, R10, RZ, PT ;  /* 0x000000ff0a00722a */ /* 0x000fdc0003f05000 */
[----:B------:R-:W-:Y:S05]  /*0c20*/  @!P0 BRA `(.L_x_13) ;  /* 0x0000000000588947 */ /* 0x000fea0003800000 */
[----:B------:R-:W-:-:S13]  /*0c30*/  ISETP.GE.AND P0, PT, R11, RZ, PT ;  /* 0x000000ff0b00720c */ /* 0x000fda0003f06270 */
[----:B------:R-:W-:Y:S02]  /*0c40*/  @!P0 IMAD.MOV.U32 R6, RZ, RZ, 0x0 ;  /* 0x00000000ff068424 */ /* 0x000fe400078e00ff */
[----:B------:R-:W-:Y:S01]  /*0c50*/  @!P0 IMAD.MOV.U32 R7, RZ, RZ, -0x80000 ;  /* 0xfff80000ff078424 */ /* 0x000fe200078e00ff */
[----:B------:R-:W-:Y:S06]  /*0c60*/  @!P0 BRA `(.L_x_12) ;  /* 0x00000000004c8947 */ /* 0x000fec0003800000 */
[----:B------:R-:W-:-:S13]  /*0c70*/  ISETP.GT.AND P0, PT, R11, 0x7fefffff, PT ;  /* 0x7fefffff0b00780c */ /* 0x000fda0003f04270 */
[----:B------:R-:W-:Y:S05]  /*0c80*/  @P0 BRA `(.L_x_13) ;  /* 0x0000000000400947 */ /* 0x000fea0003800000 */
[----:B------:R-:W-:Y:S01]  /*0c90*/  DMUL R6, R10, 8.11296384146066816958e+31 ;  /* 0x469000000a067828 */ /* 0x000fe20000000000 */
[----:B------:R-:W-:Y:S02]  /*0ca0*/  IMAD.MOV.U32 R16, RZ, RZ, 0x0 ;  /* 0x00000000ff107424 */ /* 0x000fe400078e00ff */
[----:B------:R-:W-:Y:S02]  /*0cb0*/  IMAD.MOV.U32 R10, RZ, RZ, RZ ;  /* 0x000000ffff0a7224 */ /* 0x000fe400078e00ff */
[----:B------:R-:W-:Y:S01]  /*0cc0*/  IMAD.MOV.U32 R17, RZ, RZ, 0x3fd80000 ;  /* 0x3fd80000ff117424 */ /* 0x000fe200078e00ff */
[----:B------:R-:W0:Y:S03]  /*0cd0*/  MUFU.RSQ64H R11, R7 ;  /* 0x00000007000b7308 */ /* 0x000e260000001c00 */
[----:B0-----:R-:W-:-:S08]  /*0ce0*/  DMUL R12, R10, R10 ;  /* 0x0000000a0a0c7228 */ /* 0x001fd00000000000 */
[----:B------:R-:W-:-:S08]  /*0cf0*/  DFMA R12, R6, -R12, 1 ;  /* 0x3ff00000060c742b */ /* 0x000fd0000000080c */
[----:B------:R-:W-:Y:S02]  /*0d00*/  DFMA R16, R12, R16, 0.5 ;  /* 0x3fe000000c10742b */ /* 0x000fe40000000010 */
[----:B------:R-:W-:-:S08]  /*0d10*/  DMUL R12, R10, R12 ;  /* 0x0000000c0a0c7228 */ /* 0x000fd00000000000 */
[----:B------:R-:W-:-:S08]  /*0d20*/  DFMA R12, R16, R12, R10 ;  /* 0x0000000c100c722b */ /* 0x000fd0000000000a */
[----:B------:R-:W-:Y:S02]  /*0d30*/  DMUL R10, R6, R12 ;  /* 0x0000000c060a7228 */ /* 0x000fe40000000000 */
[----:B------:R-:W-:-:S06]  /*0d40*/  VIADD R13, R13, 0xfff00000 ;  /* 0xfff000000d0d7836 */ /* 0x000fcc0000000000 */
[----:B------:R-:W-:-:S08]  /*0d50*/  DFMA R16, R10, -R10, R6 ;  /* 0x8000000a0a10722b */ /* 0x000fd00000000006 */
[----:B------:R-:W-:-:S10]  /*0d60*/  DFMA R6, R12, R16, R10 ;  /* 0x000000100c06722b */ /* 0x000fd4000000000a */
[----:B------:R-:W-:Y:S01]  /*0d70*/  VIADD R7, R7, 0xfcb00000 ;  /* 0xfcb0000007077836 */ /* 0x000fe20000000000 */
[----:B------:R-:W-:Y:S06]  /*0d80*/  BRA `(.L_x_12) ;  /* 0x0000000000047947 */ /* 0x000fec0003800000 */
.L_x_13:
[----:B------:R-:W-:-:S11]  /*0d90*/  DADD R6, R10, R10 ;  /* 0x000000000a067229 */ /* 0x000fd6000000000a */
.L_x_12:
[----:B------:R-:W-:Y:S05]  /*0da0*/  BSYNC B1 ;  /* 0x0000000000017941 */ /* 0x000fea0003800000 */
.L_x_10:
[----:B------:R-:W-:-:S04]  /*0db0*/  IMAD.MOV.U32 R3, RZ, RZ, 0x0 ;  /* 0x00000000ff037424 */ /* 0x000fc800078e00ff */
[----:B------:R-:W-:Y:S05]  /*0dc0*/  RET.REL.NODEC R2 `(triton_per_fused_div_linalg_vector_norm_squeeze_2) ;  /* 0xfffffff0028c7950 */ /* 0x000fea0003c3ffff */
.L_x_14:
[----:B------:R-:W-:-:S00]  /*0dd0*/  BRA `(.L_x_14) ;  /* 0xfffffffc00fc7947 */ /* 0x000fc0000383ffff */
[----:B------:R-:W-:-:S00]  /*0de0*/  NOP ;  /* 0x0000000000007918 */ /* 0x000fc00000000000 */
        /* <DEDUP_REMOVED lines=9> */
.L_x_16:


//--------------------- .nv.constant0.triton_per_fused_div_linalg_vector_norm_squeeze_2 --------------------------
	.section	.nv.constant0.triton_per_fused_div_linalg_vector_norm_squeeze_2,"a",@progbits
	.sectionflags	@""
	.align	4
.nv.constant0.triton_per_fused_div_linalg_vector_norm_squeeze_2:
	.zero		544
